	.headerflags	@"EF_CUDA_TEXMODE_UNIFIED EF_CUDA_64BIT_ADDRESS EF_CUDA_ACCELERATORS EF_CUDA_SM90 EF_CUDA_VIRTUAL_SM(EF_CUDA_SM90)"
	.elftype	@"ET_EXEC"


//--------------------- .nv.info                  --------------------------
	.section	.nv.info,"",@"SHT_CUDA_INFO"
	.align	4


	//----- nvinfo : EIATTR_REGCOUNT
	.align		4
        /*0000*/ 	.byte	0x04, 0x2f
        /*0002*/ 	.short	(.L_3 - .L_2)
	.align		4
.L_2:
        /*0004*/ 	.word	index@(triton_poi_fused_clamp_min_div_linalg_vector_norm_mul_0)
        /*0008*/ 	.word	0x00000016


	//----- nvinfo : EIATTR_MIN_STACK_SIZE
	.align		4
.L_3:
        /*000c*/ 	.byte	0x04, 0x12
        /*000e*/ 	.short	(.L_5 - .L_4)
	.align		4
.L_4:
        /*0010*/ 	.word	index@(triton_poi_fused_clamp_min_div_linalg_vector_norm_mul_0)
        /*0014*/ 	.word	0x00000000


	//----- nvinfo : EIATTR_FRAME_SIZE
	.align		4
.L_5:
        /*0018*/ 	.byte	0x04, 0x11
        /*001a*/ 	.short	(.L_7 - .L_6)
	.align		4
.L_6:
        /*001c*/ 	.word	index@(triton_poi_fused_clamp_min_div_linalg_vector_norm_mul_0)
        /*0020*/ 	.word	0x00000000


	//----- nvinfo : EIATTR_MIN_STACK_SIZE
	.align		4
.L_7:
        /*0024*/ 	.byte	0x04, 0x12
        /*0026*/ 	.short	(.L_9 - .L_8)
	.align		4
.L_8:
        /*0028*/ 	.word	index@(triton_poi_fused_clamp_min_div_linalg_vector_norm_mul_0)
        /*002c*/ 	.word	0x00000000
.L_9:


//--------------------- .nv.info.triton_poi_fused_clamp_min_div_linalg_vector_norm_mul_0 --------------------------
	.section	.nv.info.triton_poi_fused_clamp_min_div_linalg_vector_norm_mul_0,"",@"SHT_CUDA_INFO"
	.sectionflags	@""
	.align	4


	//----- nvinfo : EIATTR_CUDA_API_VERSION
	.align		4
        /*0000*/ 	.byte	0x04, 0x37
        /*0002*/ 	.short	(.L_11 - .L_10)
.L_10:
        /*0004*/ 	.word	0x0000007c


	//----- nvinfo : EIATTR_KPARAM_INFO
	.align		4
.L_11:
        /*0008*/ 	.byte	0x04, 0x17
        /*000a*/ 	.short	(.L_13 - .L_12)
.L_12:
        /*000c*/ 	.word	0x00000000
        /*0010*/ 	.short	0x0003
        /*0012*/ 	.short	0x0018
        /*0014*/ 	.byte	0x00, 0xf0, 0x11, 0x00


	//----- nvinfo : EIATTR_KPARAM_INFO
	.align		4
.L_13:
        /*0018*/ 	.byte	0x04, 0x17
        /*001a*/ 	.short	(.L_15 - .L_14)
.L_14:
        /*001c*/ 	.word	0x00000000
        /*0020*/ 	.short	0x0002
        /*0022*/ 	.short	0x0010
        /*0024*/ 	.byte	0x00, 0xf4, 0x21, 0x00


	//----- nvinfo : EIATTR_KPARAM_INFO
	.align		4
.L_15:
        /*0028*/ 	.byte	0x04, 0x17
        /*002a*/ 	.short	(.L_17 - .L_16)
.L_16:
        /*002c*/ 	.word	0x00000000
        /*0030*/ 	.short	0x0001
        /*0032*/ 	.short	0x0008
        /*0034*/ 	.byte	0x00, 0xf4, 0x21, 0x00


	//----- nvinfo : EIATTR_KPARAM_INFO
	.align		4
.L_17:
        /*0038*/ 	.byte	0x04, 0x17
        /*003a*/ 	.short	(.L_19 - .L_18)
.L_18:
        /*003c*/ 	.word	0x00000000
        /*0040*/ 	.short	0x0000
        /*0042*/ 	.short	0x0000
        /*0044*/ 	.byte	0x00, 0xf4, 0x21, 0x00


	//----- nvinfo : EIATTR_SPARSE_MMA_MASK
	.align		4
.L_19:
        /*0048*/ 	.byte	0x03, 0x50
        /*004a*/ 	.short	0x0000


	//----- nvinfo : EIATTR_MAXREG_COUNT
	.align		4
        /*004c*/ 	.byte	0x03, 0x1b
        /*004e*/ 	.short	0x00ff


	//----- nvinfo : EIATTR_EXIT_INSTR_OFFSETS
	.align		4
        /*0050*/ 	.byte	0x04, 0x1c
        /*0052*/ 	.short	(.L_21 - .L_20)


	//   ....[0]....
.L_20:
        /*0054*/ 	.word	0x00000440


	//   ....[1]....
        /*0058*/ 	.word	0x00000460


	//----- nvinfo : EIATTR_REQNTID
	.align		4
.L_21:
        /*005c*/ 	.byte	0x04, 0x10
        /*005e*/ 	.short	(.L_23 - .L_22)
.L_22:
        /*0060*/ 	.word	0x00000080
        /*0064*/ 	.word	0x00000001
        /*0068*/ 	.word	0x00000001


	//----- nvinfo : EIATTR_CBANK_PARAM_SIZE
	.align		4
.L_23:
        /*006c*/ 	.byte	0x03, 0x19
        /*006e*/ 	.short	0x001c


	//----- nvinfo : EIATTR_PARAM_CBANK
	.align		4
        /*0070*/ 	.byte	0x04, 0x0a
        /*0072*/ 	.short	(.L_25 - .L_24)
	.align		4
.L_24:
        /*0074*/ 	.word	index@(.nv.constant0.triton_poi_fused_clamp_min_div_linalg_vector_norm_mul_0)
        /*0078*/ 	.short	0x0210
        /*007a*/ 	.short	0x001c


	//----- nvinfo : EIATTR_SW_WAR
	.align		4
.L_25:
        /*007c*/ 	.byte	0x04, 0x36
        /*007e*/ 	.short	(.L_27 - .L_26)
.L_26:
        /*0080*/ 	.word	0x00000008
.L_27:


//--------------------- .nv.callgraph             --------------------------
	.section	.nv.callgraph,"",@"SHT_CUDA_CALLGRAPH"
	.align	4
	.sectionentsize	8
	.align		4
        /*0000*/ 	.word	0x00000000
	.align		4
        /*0004*/ 	.word	0xffffffff
	.align		4
        /*0008*/ 	.word	0x00000000
	.align		4
        /*000c*/ 	.word	0xfffffffe
	.align		4
        /*0010*/ 	.word	0x00000000
	.align		4
        /*0014*/ 	.word	0xfffffffd
	.align		4
        /*0018*/ 	.word	0x00000000
	.align		4
        /*001c*/ 	.word	0xfffffffc


//--------------------- .nv.constant4             --------------------------
	.section	.nv.constant4,"a",@progbits
	.align	8
	.align		8
.nv.constant4:
        /*0000*/ 	.dword	_$_str
	.align		8
        /*0008*/ 	.dword	_$_str_$_2


//--------------------- .text.triton_poi_fused_clamp_min_div_linalg_vector_norm_mul_0 --------------------------
	.section	.text.triton_poi_fused_clamp_min_div_linalg_vector_norm_mul_0,"ax",@progbits
	.align	128
        .global         triton_poi_fused_clamp_min_div_linalg_vector_norm_mul_0
        .type           triton_poi_fused_clamp_min_div_linalg_vector_norm_mul_0,@function
        .size           triton_poi_fused_clamp_min_div_linalg_vector_norm_mul_0,(.L_x_1 - triton_poi_fused_clamp_min_div_linalg_vector_norm_mul_0)
        .other          triton_poi_fused_clamp_min_div_linalg_vector_norm_mul_0,@"STO_CUDA_ENTRY STV_DEFAULT"
triton_poi_fused_clamp_min_div_linalg_vector_norm_mul_0:
.text.triton_poi_fused_clamp_min_div_linalg_vector_norm_mul_0:
[----:B------:R-:W0:Y:S01]  /*0000*/  LDC R1, c[0x0][0x28] ;  /* 0x00000a00ff017b82 */ /* 0x000e220000000800 */
[----:B------:R-:W1:Y:S07]  /*0010*/  S2R R7, SR_TID.X ;  /* 0x0000000000077919 */ /* 0x000e6e0000002100 */
[----:B------:R-:W2:Y:S01]  /*0020*/  LDC.64 R4, c[0x0][0x210] ;  /* 0x00008400ff047b82 */ /* 0x000ea20000000a00 */
[----:B------:R-:W-:Y:S01]  /*0030*/  CS2R R12, SRZ ;  /* 0x00000000000c7805 */ /* 0x000fe2000001ff00 */
[----:B------:R-:W-:Y:S01]  /*0040*/  ULDC.64 UR4, c[0x0][0x208] ;  /* 0x0000820000047ab9 */ /* 0x000fe20000000a00 */
[----:B------:R-:W3:Y:S05]  /*0050*/  S2R R0, SR_CTAID.X ;  /* 0x0000000000007919 */ /* 0x000eea0000002500 */
[----:B------:R-:W4:Y:S01]  /*0060*/  LDC.64 R2, c[0x0][0x218] ;  /* 0x00008600ff027b82 */ /* 0x000f220000000a00 */
[----:B------:R-:W-:-:S02]  /*0070*/  CS2R R16, SRZ ;  /* 0x0000000000107805 */ /* 0x000fc4000001ff00 */
[----:B-1----:R-:W-:Y:S02]  /*0080*/  LOP3.LUT R7, R7, 0x7f, RZ, 0xc0, !PT ;  /* 0x0000007f07077812 */ /* 0x002fe400078ec0ff */
[----:B---3--:R-:W-:Y:S02]  /*0090*/  SHF.R.S32.HI R6, RZ, 0x18, R0 ;  /* 0x00000018ff067819 */ /* 0x008fe40000011400 */
[----:B------:R-:W-:Y:S02]  /*00a0*/  LEA R7, R0, R7, 0x7 ;  /* 0x0000000700077211 */ /* 0x000fe400078e38ff */
[----:B------:R-:W-:Y:S02]  /*00b0*/  SGXT R0, R6, 0x1 ;  /* 0x000000010600781a */ /* 0x000fe40000000200 */
[----:B------:R-:W-:Y:S02]  /*00c0*/  ISETP.GE.AND P0, PT, R7, 0x100, PT ;  /* 0x000001000700780c */ /* 0x000fe40003f06270 */
[----:B------:R-:W-:-:S04]  /*00d0*/  LEA.HI R0, R0, R7, RZ, 0x2 ;  /* 0x0000000700007211 */ /* 0x000fc800078f10ff */
[----:B------:R-:W-:-:S05]  /*00e0*/  LOP3.LUT R11, R0, 0xfffffffc, RZ, 0xc0, !PT ;  /* 0xfffffffc000b7812 */ /* 0x000fca00078ec0ff */
[----:B--2---:R-:W-:Y:S01]  /*00f0*/  IMAD.WIDE R8, R11, 0x4, R4 ;  /* 0x000000040b087825 */ /* 0x004fe200078e0204 */
[----:B------:R-:W-:-:S03]  /*0100*/  CS2R R14, SRZ ;  /* 0x00000000000e7805 */ /* 0x000fc6000001ff00 */
[----:B----4-:R-:W-:Y:S01]  /*0110*/  IMAD.WIDE R10, R11, 0x4, R2 ;  /* 0x000000040b0a7825 */ /* 0x010fe200078e0202 */
[----:B------:R-:W2:Y:S01]  /*0120*/  @!P0 LDG.E.EL R13, desc[UR4][R8.64+0x4] ;  /* 0x00000404080d8981 */ /* 0x000ea2000c2e1900 */
[----:B------:R-:W-:-:S03]  /*0130*/  CS2R R18, SRZ ;  /* 0x0000000000127805 */ /* 0x000fc6000001ff00 */
[----:B------:R-:W3:Y:S04]  /*0140*/  @!P0 LDG.E.EL R12, desc[UR4][R8.64] ;  /* 0x00000004080c8981 */ /* 0x000ee8000c2e1900 */
[----:B------:R-:W4:Y:S04]  /*0150*/  @!P0 LDG.E.EL R17, desc[UR4][R10.64+0x4] ;  /* 0x000004040a118981 */ /* 0x000f28000c2e1900 */
[----:B------:R-:W5:Y:S04]  /*0160*/  @!P0 LDG.E.EL R14, desc[UR4][R8.64+0x8] ;  /* 0x00000804080e8981 */ /* 0x000f68000c2e1900 */
[----:B------:R-:W5:Y:S04]  /*0170*/  @!P0 LDG.E.EL R16, desc[UR4][R10.64] ;  /* 0x000000040a108981 */ /* 0x000f68000c2e1900 */
[----:B------:R-:W5:Y:S04]  /*0180*/  @!P0 LDG.E.EL R15, desc[UR4][R8.64+0xc] ;  /* 0x00000c04080f8981 */ /* 0x000f68000c2e1900 */
[----:B------:R-:W5:Y:S04]  /*0190*/  @!P0 LDG.E.EL R18, desc[UR4][R10.64+0x8] ;  /* 0x000008040a128981 */ /* 0x000f68000c2e1900 */
[----:B------:R-:W5:Y:S01]  /*01a0*/  @!P0 LDG.E.EL R19, desc[UR4][R10.64+0xc] ;  /* 0x00000c040a138981 */ /* 0x000f62000c2e1900 */
[----:B------:R-:W-:Y:S01]  /*01b0*/  HFMA2.MMA R6, -RZ, RZ, 0, 0 ;  /* 0x00000000ff067435 */ /* 0x000fe200000001ff */
[----:B------:R-:W-:Y:S01]  /*01c0*/  MOV R0, RZ ;  /* 0x000000ff00007202 */ /* 0x000fe20000000f00 */
[----:B------:R-:W-:-:S04]  /*01d0*/  IMAD.WIDE R4, R7, 0x4, R4 ;  /* 0x0000000407047825 */ /* 0x000fc800078e0204 */
[----:B------:R-:W-:-:S04]  /*01e0*/  IMAD.WIDE R2, R7, 0x4, R2 ;  /* 0x0000000407027825 */ /* 0x000fc800078e0202 */
[----:B------:R-:W5:Y:S04]  /*01f0*/  @!P0 LDG.E R6, desc[UR4][R4.64] ;  /* 0x0000000404068981 */ /* 0x000f68000c1e1900 */
[----:B------:R1:W5:Y:S02]  /*0200*/  @!P0 LDG.E R0, desc[UR4][R2.64] ;  /* 0x0000000402008981 */ /* 0x000364000c1e1900 */
[----:B01----:R-:W0:Y:S02]  /*0210*/  LDC.64 R2, c[0x0][0x220] ;  /* 0x00008800ff027b82 */ /* 0x003e240000000a00 */
[----:B0-----:R-:W-:-:S04]  /*0220*/  IMAD.WIDE R2, R7, 0x4, R2 ;  /* 0x0000000407027825 */ /* 0x001fc800078e0202 */
[----:B--2---:R-:W-:-:S04]  /*0230*/  FMUL R13, R13, R13 ;  /* 0x0000000d0d0d7220 */ /* 0x004fc80000400000 */
[----:B---3--:R-:W-:Y:S01]  /*0240*/  FFMA R13, R12, R12, R13 ;  /* 0x0000000c0c0d7223 */ /* 0x008fe2000000000d */
[----:B----4-:R-:W-:-:S03]  /*0250*/  FMUL R17, R17, R17 ;  /* 0x0000001111117220 */ /* 0x010fc60000400000 */
[----:B-----5:R-:W-:Y:S01]  /*0260*/  FFMA R14, R14, R14, R13 ;  /* 0x0000000e0e0e7223 */ /* 0x020fe2000000000d */
[----:B------:R-:W-:-:S03]  /*0270*/  FFMA R17, R16, R16, R17 ;  /* 0x0000001010117223 */ /* 0x000fc60000000011 */
[----:B------:R-:W-:Y:S01]  /*0280*/  FFMA R14, R15, R15, R14 ;  /* 0x0000000f0f0e7223 */ /* 0x000fe2000000000e */
[----:B------:R-:W-:-:S03]  /*0290*/  FFMA R18, R18, R18, R17 ;  /* 0x0000001212127223 */ /* 0x000fc60000000011 */
[----:B------:R-:W0:Y:S01]  /*02a0*/  MUFU.SQRT R8, R14 ;  /* 0x0000000e00087308 */ /* 0x000e220000002000 */
[----:B------:R-:W-:-:S07]  /*02b0*/  FFMA R18, R19, R19, R18 ;  /* 0x0000001313127223 */ /* 0x000fce0000000012 */
[----:B------:R-:W1:Y:S01]  /*02c0*/  MUFU.SQRT R4, R18 ;  /* 0x0000001200047308 */ /* 0x000e620000002000 */
[C---:B0-----:R-:W-:Y:S02]  /*02d0*/  FSETP.GT.AND P2, PT, R8.reuse, 9.9999999392252902908e-09, PT ;  /* 0x322bcc770800780b */ /* 0x041fe40003f44000 */
[----:B------:R-:W-:Y:S02]  /*02e0*/  FSETP.NAN.AND P3, PT, R8, R8, PT ;  /* 0x000000080800720b */ /* 0x000fe40003f68000 */
[----:B-1----:R-:W-:-:S09]  /*02f0*/  FSETP.GT.AND P1, PT, R4, 9.9999999392252902908e-09, PT ;  /* 0x322bcc770400780b */ /* 0x002fd20003f24000 */
[----:B------:R-:W-:Y:S02]  /*0300*/  @!P2 FSEL R8, R8, 9.9999999392252902908e-09, P3 ;  /* 0x322bcc770808a808 */ /* 0x000fe40001800000 */
[----:B------:R-:W-:Y:S02]  /*0310*/  FSETP.NAN.AND P3, PT, R4, R4, PT ;  /* 0x000000040400720b */ /* 0x000fe40003f68000 */
[----:B------:R-:W-:Y:S02]  /*0320*/  FSETP.GT.AND P2, PT, R8, 8.50705917302346158658e+37, PT ;  /* 0x7e8000000800780b */ /* 0x000fe40003f44000 */
[----:B------:R-:W-:Y:S02]  /*0330*/  @!P1 FSEL R4, R4, 9.9999999392252902908e-09, P3 ;  /* 0x322bcc7704049808 */ /* 0x000fe40001800000 */
[----:B------:R-:W-:Y:S02]  /*0340*/  FSETP.GEU.AND P3, PT, R8, 1.175494350822287508e-38, PT ;  /* 0x008000000800780b */ /* 0x000fe40003f6e000 */
[----:B------:R-:W-:-:S02]  /*0350*/  FSETP.GT.AND P1, PT, R4, 8.50705917302346158658e+37, PT ;  /* 0x7e8000000400780b */ /* 0x000fc40003f24000 */
[----:B------:R-:W-:-:S05]  /*0360*/  FSETP.GEU.AND P4, PT, R4, 1.175494350822287508e-38, PT ;  /* 0x008000000400780b */ /* 0x000fca0003f8e000 */
[----:B------:R-:W-:Y:S01]  /*0370*/  @P2 FMUL R8, R8, 0.25 ;  /* 0x3e80000008082820 */ /* 0x000fe20000400000 */
[----:B------:R-:W-:-:S03]  /*0380*/  @P2 FMUL R6, R6, 0.25 ;  /* 0x3e80000006062820 */ /* 0x000fc60000400000 */
[----:B------:R-:W-:Y:S01]  /*0390*/  @!P3 FMUL R8, R8, 16777216 ;  /* 0x4b8000000808b820 */ /* 0x000fe20000400000 */
[----:B------:R-:W-:Y:S01]  /*03a0*/  @!P3 FMUL R6, R6, 16777216 ;  /* 0x4b8000000606b820 */ /* 0x000fe20000400000 */
[----:B------:R-:W-:Y:S01]  /*03b0*/  @P1 FMUL R4, R4, 0.25 ;  /* 0x3e80000004041820 */ /* 0x000fe20000400000 */
[----:B------:R-:W-:Y:S01]  /*03c0*/  @P1 FMUL R0, R0, 0.25 ;  /* 0x3e80000000001820 */ /* 0x000fe20000400000 */
[----:B------:R-:W0:Y:S02]  /*03d0*/  MUFU.RCP R5, R8 ;  /* 0x0000000800057308 */ /* 0x000e240000001000 */
[----:B------:R-:W-:Y:S01]  /*03e0*/  @!P4 FMUL R4, R4, 16777216 ;  /* 0x4b8000000404c820 */ /* 0x000fe20000400000 */
[----:B------:R-:W-:-:S05]  /*03f0*/  @!P4 FMUL R0, R0, 16777216 ;  /* 0x4b8000000000c820 */ /* 0x000fca0000400000 */
[----:B------:R-:W1:Y:S01]  /*0400*/  MUFU.RCP R9, R4 ;  /* 0x0000000400097308 */ /* 0x000e620000001000 */
[----:B0-----:R-:W-:Y:S01]  /*0410*/  FMUL R5, R5, R6 ;  /* 0x0000000605057220 */ /* 0x001fe20000400000 */
[----:B-1----:R-:W-:-:S04]  /*0420*/  FMUL R0, R9, R0 ;  /* 0x0000000009007220 */ /* 0x002fc80000400000 */
[----:B------:R-:W-:Y:S01]  /*0430*/  FMUL R5, R5, R0 ;  /* 0x0000000005057220 */ /* 0x000fe20000400000 */
[----:B------:R-:W-:Y:S06]  /*0440*/  @P0 EXIT ;  /* 0x000000000000094d */ /* 0x000fec0003800000 */
[----:B------:R-:W-:Y:S01]  /*0450*/  STG.E desc[UR4][R2.64], R5 ;  /* 0x0000000502007986 */ /* 0x000fe2000c101904 */
[----:B------:R-:W-:Y:S05]  /*0460*/  EXIT ;  /* 0x000000000000794d */ /* 0x000fea0003800000 */
.L_x_0:
[----:B------:R-:W-:-:S00]  /*0470*/  BRA `(.L_x_0) ;  /* 0xfffffffc00fc7947 */ /* 0x000fc0000383ffff */
[----:B------:R-:W-:-:S00]  /*0480*/  NOP ;  /* 0x0000000000007918 */ /* 0x000fc00000000000 */
[----:B------:R-:W-:-:S00]  /*0490*/  NOP ;  /* 0x0000000000007918 */ /* 0x000fc00000000000 */
[----:B------:R-:W-:-:S00]  /*04a0*/  NOP ;  /* 0x0000000000007918 */ /* 0x000fc00000000000 */
[----:B------:R-:W-:-:S00]  /*04b0*/  NOP ;  /* 0x0000000000007918 */ /* 0x000fc00000000000 */
[----:B------:R-:W-:-:S00]  /*04c0*/  NOP ;  /* 0x0000000000007918 */ /* 0x000fc00000000000 */
[----:B------:R-:W-:-:S00]  /*04d0*/  NOP ;  /* 0x0000000000007918 */ /* 0x000fc00000000000 */
[----:B------:R-:W-:-:S00]  /*04e0*/  NOP ;  /* 0x0000000000007918 */ /* 0x000fc00000000000 */
[----:B------:R-:W-:-:S00]  /*04f0*/  NOP ;  /* 0x0000000000007918 */ /* 0x000fc00000000000 */
.L_x_1:


//--------------------- .nv.global.init           --------------------------
	.section	.nv.global.init,"aw",@progbits
.nv.global.init:
	.type		_$_str,@object
	.size		_$_str,(_$_str_$_2 - _$_str)
_$_str:
        /*0000*/ 	.byte	0x5f, 0x5f, 0x43, 0x55, 0x44, 0x41, 0x5f, 0x46, 0x54, 0x5a, 0x00
	.type		_$_str_$_2,@object
	.size		_$_str_$_2,(.L_1 - _$_str_$_2)
_$_str_$_2:
        /*000b*/ 	.byte	0x5f, 0x5f, 0x43, 0x55, 0x44, 0x41, 0x5f, 0x50, 0x52, 0x45, 0x43, 0x5f, 0x53, 0x51, 0x52, 0x54
        /*001b*/ 	.byte	0x00
.L_1:


//--------------------- .nv.constant0.triton_poi_fused_clamp_min_div_linalg_vector_norm_mul_0 --------------------------
	.section	.nv.constant0.triton_poi_fused_clamp_min_div_linalg_vector_norm_mul_0,"a",@progbits
	.sectionflags	@""
	.align	4
.nv.constant0.triton_poi_fused_clamp_min_div_linalg_vector_norm_mul_0:
	.zero		556
